//
// Generated by NVIDIA NVVM Compiler
//
// Compiler Build ID: CL-36424714
// Cuda compilation tools, release 13.0, V13.0.88
// Based on NVVM 20.0.0
//

.version 9.0
.target sm_100
.address_size 64

	// .globl	_Z6evolveP6float4S0_ifP6float3
// _ZZ6evolveP6float4S0_ifP6float3E8shared_q has been demoted

.visible .entry _Z6evolveP6float4S0_ifP6float3(
	.param .u64 .ptr .align 1 _Z6evolveP6float4S0_ifP6float3_param_0,
	.param .u64 .ptr .align 1 _Z6evolveP6float4S0_ifP6float3_param_1,
	.param .u32 _Z6evolveP6float4S0_ifP6float3_param_2,
	.param .f32 _Z6evolveP6float4S0_ifP6float3_param_3,
	.param .u64 .ptr .align 1 _Z6evolveP6float4S0_ifP6float3_param_4
)
{
	.reg .pred 	%p<32>;
	.reg .b32 	%r<26>;
	.reg .b32 	%f<158>;
	.reg .b64 	%rd<15>;
	// demoted variable
	.shared .align 16 .b8 _ZZ6evolveP6float4S0_ifP6float3E8shared_q[2048];
	ld.param.u64 	%rd5, [_Z6evolveP6float4S0_ifP6float3_param_0];
	ld.param.u64 	%rd6, [_Z6evolveP6float4S0_ifP6float3_param_1];
	ld.param.u32 	%r9, [_Z6evolveP6float4S0_ifP6float3_param_2];
	cvta.to.global.u64 	%rd7, %rd6;
	cvta.to.global.u64 	%rd1, %rd5;
	mov.u32 	%r10, %ctaid.x;
	mov.u32 	%r11, %ntid.x;
	mov.u32 	%r1, %tid.x;
	mad.lo.s32 	%r2, %r10, %r11, %r1;
	mul.wide.s32 	%rd8, %r2, 16;
	add.s64 	%rd2, %rd1, %rd8;
	ld.global.v4.f32 	{%f1, %f2, %f5, %f4}, [%rd2];
	add.s64 	%rd3, %rd7, %rd8;
	ld.global.v4.f32 	{%f6, %f7, %f8, %f9}, [%rd3];
	setp.lt.s32 	%p1, %r9, 1;
	mov.f32 	%f146, 0f00000000;
	mov.f32 	%f147, %f146;
	mov.f32 	%f148, %f146;
	mov.f32 	%f157, %f146;
	@%p1 bra 	$L__BB0_10;
	mov.f32 	%f149, 0f00000000;
	mov.b32 	%r23, 0;
	shl.b32 	%r16, %r1, 4;
	mov.u32 	%r17, _ZZ6evolveP6float4S0_ifP6float3E8shared_q;
	add.s32 	%r18, %r17, %r16;
	mov.f32 	%f148, %f149;
	mov.f32 	%f147, %f149;
	mov.f32 	%f146, %f149;
$L__BB0_2:
	add.s32 	%r15, %r23, %r1;
	mul.wide.u32 	%rd9, %r15, 16;
	add.s64 	%rd10, %rd1, %rd9;
	ld.global.v4.f32 	{%f48, %f49, %f50, %f51}, [%rd10];
	st.shared.v4.f32 	[%r18], {%f48, %f49, %f50, %f51};
	bar.sync 	0;
	mov.b32 	%r25, 16;
	mov.b32 	%r24, 0;
$L__BB0_3:
	mov.u32 	%r19, _ZZ6evolveP6float4S0_ifP6float3E8shared_q;
	add.s32 	%r20, %r19, %r24;
	.pragma "used_bytes_mask 4095";
	ld.shared.v4.f32 	{%f52, %f53, %f54, %f55}, [%r20];
	sub.f32 	%f18, %f1, %f52;
	sub.f32 	%f56, %f2, %f53;
	sub.f32 	%f57, %f5, %f54;
	setp.eq.f32 	%p2, %f18, 0f00000000;
	setp.eq.f32 	%p3, %f56, 0f00000000;
	and.pred  	%p4, %p2, %p3;
	setp.eq.f32 	%p5, %f57, 0f00000000;
	and.pred  	%p6, %p4, %p5;
	@%p6 bra 	$L__BB0_5;
	setp.gt.f32 	%p7, %f18, 0f41000000;
	add.f32 	%f58, %f18, 0fC1800000;
	selp.f32 	%f59, %f58, %f18, %p7;
	setp.gtu.f32 	%p8, %f59, 0fC1000000;
	add.f32 	%f60, %f59, 0f41800000;
	selp.f32 	%f61, %f59, %f60, %p8;
	setp.gt.f32 	%p9, %f56, 0f41000000;
	add.f32 	%f62, %f56, 0fC1800000;
	selp.f32 	%f63, %f62, %f56, %p9;
	setp.gtu.f32 	%p10, %f63, 0fC1000000;
	add.f32 	%f64, %f63, 0f41800000;
	selp.f32 	%f65, %f63, %f64, %p10;
	setp.gt.f32 	%p11, %f57, 0f41000000;
	add.f32 	%f66, %f57, 0fC1800000;
	selp.f32 	%f67, %f66, %f57, %p11;
	setp.gtu.f32 	%p12, %f67, 0fC1000000;
	add.f32 	%f68, %f67, 0f41800000;
	selp.f32 	%f69, %f67, %f68, %p12;
	mul.f32 	%f70, %f65, %f65;
	fma.rn.f32 	%f71, %f61, %f61, %f70;
	fma.rn.f32 	%f72, %f69, %f69, %f71;
	mul.f32 	%f73, %f72, %f72;
	mul.f32 	%f74, %f72, %f73;
	mul.f32 	%f75, %f73, %f73;
	rcp.rn.f32 	%f76, %f74;
	add.f32 	%f77, %f76, 0fBF000000;
	mul.f32 	%f78, %f77, 0f41400000;
	div.rn.f32 	%f79, %f78, %f75;
	add.f32 	%f80, %f76, 0fBF800000;
	div.rn.f32 	%f81, %f80, %f74;
	add.f32 	%f149, %f149, %f81;
	fma.rn.f32 	%f148, %f61, %f79, %f148;
	fma.rn.f32 	%f147, %f65, %f79, %f147;
	fma.rn.f32 	%f146, %f69, %f79, %f146;
$L__BB0_5:
	mov.u32 	%r21, _ZZ6evolveP6float4S0_ifP6float3E8shared_q;
	add.s32 	%r22, %r21, %r25;
	.pragma "used_bytes_mask 4095";
	ld.shared.v4.f32 	{%f82, %f83, %f84, %f85}, [%r22];
	sub.f32 	%f29, %f1, %f82;
	sub.f32 	%f86, %f2, %f83;
	sub.f32 	%f87, %f5, %f84;
	setp.eq.f32 	%p13, %f29, 0f00000000;
	setp.eq.f32 	%p14, %f86, 0f00000000;
	and.pred  	%p15, %p13, %p14;
	setp.eq.f32 	%p16, %f87, 0f00000000;
	and.pred  	%p17, %p15, %p16;
	@%p17 bra 	$L__BB0_7;
	setp.gt.f32 	%p18, %f29, 0f41000000;
	add.f32 	%f88, %f29, 0fC1800000;
	selp.f32 	%f89, %f88, %f29, %p18;
	setp.gtu.f32 	%p19, %f89, 0fC1000000;
	add.f32 	%f90, %f89, 0f41800000;
	selp.f32 	%f91, %f89, %f90, %p19;
	setp.gt.f32 	%p20, %f86, 0f41000000;
	add.f32 	%f92, %f86, 0fC1800000;
	selp.f32 	%f93, %f92, %f86, %p20;
	setp.gtu.f32 	%p21, %f93, 0fC1000000;
	add.f32 	%f94, %f93, 0f41800000;
	selp.f32 	%f95, %f93, %f94, %p21;
	setp.gt.f32 	%p22, %f87, 0f41000000;
	add.f32 	%f96, %f87, 0fC1800000;
	selp.f32 	%f97, %f96, %f87, %p22;
	setp.gtu.f32 	%p23, %f97, 0fC1000000;
	add.f32 	%f98, %f97, 0f41800000;
	selp.f32 	%f99, %f97, %f98, %p23;
	mul.f32 	%f100, %f95, %f95;
	fma.rn.f32 	%f101, %f91, %f91, %f100;
	fma.rn.f32 	%f102, %f99, %f99, %f101;
	mul.f32 	%f103, %f102, %f102;
	mul.f32 	%f104, %f102, %f103;
	mul.f32 	%f105, %f103, %f103;
	rcp.rn.f32 	%f106, %f104;
	add.f32 	%f107, %f106, 0fBF000000;
	mul.f32 	%f108, %f107, 0f41400000;
	div.rn.f32 	%f109, %f108, %f105;
	add.f32 	%f110, %f106, 0fBF800000;
	div.rn.f32 	%f111, %f110, %f104;
	add.f32 	%f149, %f149, %f111;
	fma.rn.f32 	%f148, %f91, %f109, %f148;
	fma.rn.f32 	%f147, %f95, %f109, %f147;
	fma.rn.f32 	%f146, %f99, %f109, %f146;
$L__BB0_7:
	add.s32 	%r25, %r25, 32;
	add.s32 	%r24, %r24, 32;
	setp.ne.s32 	%p24, %r25, 2064;
	@%p24 bra 	$L__BB0_3;
	bar.sync 	0;
	add.s32 	%r23, %r23, 128;
	setp.lt.s32 	%p25, %r23, %r9;
	@%p25 bra 	$L__BB0_2;
	mul.f32 	%f157, %f149, 0f3F000000;
$L__BB0_10:
	ld.param.u64 	%rd14, [_Z6evolveP6float4S0_ifP6float3_param_4];
	ld.param.f32 	%f137, [_Z6evolveP6float4S0_ifP6float3_param_3];
	fma.rn.f32 	%f112, %f137, %f148, %f6;
	fma.rn.f32 	%f113, %f137, %f147, %f7;
	fma.rn.f32 	%f114, %f137, %f146, %f8;
	mul.f32 	%f115, %f112, %f112;
	fma.rn.f32 	%f116, %f113, %f113, %f115;
	fma.rn.f32 	%f117, %f114, %f114, %f116;
	fma.rn.f32 	%f118, %f137, %f112, %f1;
	fma.rn.f32 	%f119, %f137, %f113, %f2;
	fma.rn.f32 	%f120, %f137, %f114, %f5;
	setp.gt.f32 	%p26, %f118, 0f41000000;
	add.f32 	%f121, %f118, 0fC1800000;
	selp.f32 	%f122, %f121, %f118, %p26;
	setp.lt.f32 	%p27, %f122, 0fC1000000;
	add.f32 	%f123, %f122, 0f41800000;
	selp.f32 	%f124, %f123, %f122, %p27;
	setp.gt.f32 	%p28, %f119, 0f41000000;
	add.f32 	%f125, %f119, 0fC1800000;
	selp.f32 	%f126, %f125, %f119, %p28;
	setp.lt.f32 	%p29, %f126, 0fC1000000;
	add.f32 	%f127, %f126, 0f41800000;
	selp.f32 	%f128, %f127, %f126, %p29;
	setp.gt.f32 	%p30, %f120, 0f41000000;
	add.f32 	%f129, %f120, 0fC1800000;
	selp.f32 	%f130, %f129, %f120, %p30;
	setp.lt.f32 	%p31, %f130, 0fC1000000;
	add.f32 	%f131, %f130, 0f41800000;
	selp.f32 	%f132, %f131, %f130, %p31;
	cvta.to.global.u64 	%rd11, %rd14;
	add.f32 	%f133, %f157, 0f00000000;
	fma.rn.f32 	%f134, %f117, 0f3F000000, 0f00000000;
	fma.rn.f32 	%f135, %f117, 0f3F000000, %f157;
	add.f32 	%f136, %f135, 0f00000000;
	bar.sync 	0;
	st.global.v4.f32 	[%rd2], {%f124, %f128, %f132, %f4};
	st.global.v4.f32 	[%rd3], {%f112, %f113, %f114, %f9};
	mul.wide.s32 	%rd12, %r2, 12;
	add.s64 	%rd13, %rd11, %rd12;
	st.global.f32 	[%rd13], %f133;
	st.global.f32 	[%rd13+4], %f134;
	st.global.f32 	[%rd13+8], %f136;
	ret;

}


// ===== COMPILED SASS (sm_100) =====

	.target	sm_100

	.elftype	@"ET_EXEC"


//--------------------- .note.nv.tkinfo           --------------------------
	.section	.note.nv.tkinfo,"",@"SHT_NOTE"
	.sectionflags	@"SHF_NOTE_NV_TKINFO"
	.tkinfo
        /*0018*/ 	.word	0x00000002
        /*0030*/ 	.string	""
        /*0030*/ 	.string	"ptxas"
        /*0030*/ 	.string	"Cuda compilation tools, release 13.0, V13.0.88"
        /*0030*/ 	.string	"Build cuda_13.0.r13.0/compiler.36424714_0"
        /*0030*/ 	.string	"-arch sm_100 -m 64 "



//--------------------- .note.nv.cuinfo           --------------------------
	.section	.note.nv.cuinfo,"",@"SHT_NOTE"
	.sectionflags	@"SHF_NOTE_NV_CUINFO"
        /*0018*/ 	.short	0x0002
        /*001a*/ 	.short	0x0064
        /*001c*/ 	.short	0x0082
	.zero		2


//--------------------- .nv.info                  --------------------------
	.section	.nv.info,"",@"SHT_CUDA_INFO"
	.align	4


	//----- nvinfo : EIATTR_REGCOUNT
	.align		4
        /*0000*/ 	.byte	0x04, 0x2f
        /*0002*/ 	.short	(.L_1 - .L_0)
	.align		4
.L_0:
        /*0004*/ 	.word	index@(_Z6evolveP6float4S0_ifP6float3)
        /*0008*/ 	.word	0x00000028


	//----- nvinfo : EIATTR_FRAME_SIZE
	.align		4
.L_1:
        /*000c*/ 	.byte	0x04, 0x11
        /*000e*/ 	.short	(.L_3 - .L_2)
	.align		4
.L_2:
        /*0010*/ 	.word	index@($__internal_1_$__cuda_sm3x_div_rn_noftz_f32_slowpath)
        /*0014*/ 	.word	0x00000000


	//----- nvinfo : EIATTR_FRAME_SIZE
	.align		4
.L_3:
        /*0018*/ 	.byte	0x04, 0x11
        /*001a*/ 	.short	(.L_5 - .L_4)
	.align		4
.L_4:
        /*001c*/ 	.word	index@($__internal_0_$__cuda_sm20_rcp_rn_f32_slowpath)
        /*0020*/ 	.word	0x00000000


	//----- nvinfo : EIATTR_FRAME_SIZE
	.align		4
.L_5:
        /*0024*/ 	.byte	0x04, 0x11
        /*0026*/ 	.short	(.L_7 - .L_6)
	.align		4
.L_6:
        /*0028*/ 	.word	index@(_Z6evolveP6float4S0_ifP6float3)
        /*002c*/ 	.word	0x00000000


	//----- nvinfo : EIATTR_MIN_STACK_SIZE
	.align		4
.L_7:
        /*0030*/ 	.byte	0x04, 0x12
        /*0032*/ 	.short	(.L_9 - .L_8)
	.align		4
.L_8:
        /*0034*/ 	.word	index@(_Z6evolveP6float4S0_ifP6float3)
        /*0038*/ 	.word	0x00000000
.L_9:


//--------------------- .nv.compat                --------------------------
	.section	.nv.compat,"",@"SHT_CUDA_COMPAT_INFO"
	.align	4
        /*0000*/ 	.byte	0x02, 0x09, 0x00, 0x00, 0x02, 0x02, 0x01, 0x00, 0x02, 0x05, 0x05, 0x00, 0x03, 0x07, 0x01, 0x01
        /*0010*/ 	.byte	0x02, 0x03, 0x00, 0x00, 0x02, 0x06, 0x01, 0x00, 0x04, 0x0b, 0x08, 0x00, 0x01, 0x00, 0x00, 0x00
        /*0020*/ 	.byte	0x00, 0x00, 0x00, 0x00


//--------------------- .nv.info._Z6evolveP6float4S0_ifP6float3 --------------------------
	.section	.nv.info._Z6evolveP6float4S0_ifP6float3,"",@"SHT_CUDA_INFO"
	.sectionflags	@""
	.align	4


	//----- nvinfo : EIATTR_CUDA_API_VERSION
	.align		4
        /*0000*/ 	.byte	0x04, 0x37
        /*0002*/ 	.short	(.L_11 - .L_10)
.L_10:
        /*0004*/ 	.word	0x00000082


	//----- nvinfo : EIATTR_KPARAM_INFO
	.align		4
.L_11:
        /*0008*/ 	.byte	0x04, 0x17
        /*000a*/ 	.short	(.L_13 - .L_12)
.L_12:
        /*000c*/ 	.word	0x00000000
        /*0010*/ 	.short	0x0004
        /*0012*/ 	.short	0x0018
        /*0014*/ 	.byte	0x00, 0xf5, 0x21, 0x00


	//----- nvinfo : EIATTR_KPARAM_INFO
	.align		4
.L_13:
        /*0018*/ 	.byte	0x04, 0x17
        /*001a*/ 	.short	(.L_15 - .L_14)
.L_14:
        /*001c*/ 	.word	0x00000000
        /*0020*/ 	.short	0x0003
        /*0022*/ 	.short	0x0014
        /*0024*/ 	.byte	0x00, 0xf0, 0x11, 0x00


	//----- nvinfo : EIATTR_KPARAM_INFO
	.align		4
.L_15:
        /*0028*/ 	.byte	0x04, 0x17
        /*002a*/ 	.short	(.L_17 - .L_16)
.L_16:
        /*002c*/ 	.word	0x00000000
        /*0030*/ 	.short	0x0002
        /*0032*/ 	.short	0x0010
        /*0034*/ 	.byte	0x00, 0xf0, 0x11, 0x00


	//----- nvinfo : EIATTR_KPARAM_INFO
	.align		4
.L_17:
        /*0038*/ 	.byte	0x04, 0x17
        /*003a*/ 	.short	(.L_19 - .L_18)
.L_18:
        /*003c*/ 	.word	0x00000000
        /*0040*/ 	.short	0x0001
        /*0042*/ 	.short	0x0008
        /*0044*/ 	.byte	0x00, 0xf5, 0x21, 0x00


	//----- nvinfo : EIATTR_KPARAM_INFO
	.align		4
.L_19:
        /*0048*/ 	.byte	0x04, 0x17
        /*004a*/ 	.short	(.L_21 - .L_20)
.L_20:
        /*004c*/ 	.word	0x00000000
        /*0050*/ 	.short	0x0000
        /*0052*/ 	.short	0x0000
        /*0054*/ 	.byte	0x00, 0xf5, 0x21, 0x00


	//----- nvinfo : EIATTR_SPARSE_MMA_MASK
	.align		4
.L_21:
        /*0058*/ 	.byte	0x03, 0x50
        /*005a*/ 	.short	0x0000


	//----- nvinfo : EIATTR_MAXREG_COUNT
	.align		4
        /*005c*/ 	.byte	0x03, 0x1b
        /*005e*/ 	.short	0x00ff


	//----- nvinfo : EIATTR_NUM_BARRIERS
	.align		4
        /*0060*/ 	.byte	0x02, 0x4c
        /*0062*/ 	.byte	0x01
	.zero		1


	//----- nvinfo : EIATTR_MERCURY_ISA_VERSION
	.align		4
        /*0064*/ 	.byte	0x03, 0x5f
        /*0066*/ 	.short	0x0101


	//----- nvinfo : EIATTR_UNUSED_LOAD_BYTE_OFFSET
	.align		4
        /*0068*/ 	.byte	0x04, 0x44
        /*006a*/ 	.short	(.L_23 - .L_22)


	//   ....[0]....
.L_22:
        /*006c*/ 	.word	0x00000290
        /*0070*/ 	.word	0x00000fff


	//   ....[1]....
        /*0074*/ 	.word	0x00000770
        /*0078*/ 	.word	0x00000fff


	//----- nvinfo : EIATTR_VRC_CTA_INIT_COUNT
	.align		4
.L_23:
        /*007c*/ 	.byte	0x02, 0x4a
	.zero		1
	.zero		1


	//----- nvinfo : EIATTR_EXIT_INSTR_OFFSETS
	.align		4
        /*0080*/ 	.byte	0x04, 0x1c
        /*0082*/ 	.short	(.L_25 - .L_24)


	//   ....[0]....
.L_24:
        /*0084*/ 	.word	0x00000eb0


	//----- nvinfo : EIATTR_CRS_STACK_SIZE
	.align		4
.L_25:
        /*0088*/ 	.byte	0x04, 0x1e
        /*008a*/ 	.short	(.L_27 - .L_26)
.L_26:
        /*008c*/ 	.word	0x00000000


	//----- nvinfo : EIATTR_CBANK_PARAM_SIZE
	.align		4
.L_27:
        /*0090*/ 	.byte	0x03, 0x19
        /*0092*/ 	.short	0x0020


	//----- nvinfo : EIATTR_PARAM_CBANK
	.align		4
        /*0094*/ 	.byte	0x04, 0x0a
        /*0096*/ 	.short	(.L_29 - .L_28)
	.align		4
.L_28:
        /*0098*/ 	.word	index@(.nv.constant0._Z6evolveP6float4S0_ifP6float3)
        /*009c*/ 	.short	0x0380
        /*009e*/ 	.short	0x0020


	//----- nvinfo : EIATTR_SW_WAR
	.align		4
.L_29:
        /*00a0*/ 	.byte	0x04, 0x36
        /*00a2*/ 	.short	(.L_31 - .L_30)
.L_30:
        /*00a4*/ 	.word	0x00000008
.L_31:


//--------------------- .nv.callgraph             --------------------------
	.section	.nv.callgraph,"",@"SHT_CUDA_CALLGRAPH"
	.align	4
	.sectionentsize	8
	.align		4
        /*0000*/ 	.word	0x00000000
	.align		4
        /*0004*/ 	.word	0xffffffff
	.align		4
        /*0008*/ 	.word	0x00000000
	.align		4
        /*000c*/ 	.word	0xfffffffe
	.align		4
        /*0010*/ 	.word	0x00000000
	.align		4
        /*0014*/ 	.word	0xfffffffd
	.align		4
        /*0018*/ 	.word	0x00000000
	.align		4
        /*001c*/ 	.word	0xfffffffc


//--------------------- .text._Z6evolveP6float4S0_ifP6float3 --------------------------
	.section	.text._Z6evolveP6float4S0_ifP6float3,"ax",@progbits
	.align	128
        .global         _Z6evolveP6float4S0_ifP6float3
        .type           _Z6evolveP6float4S0_ifP6float3,@function
        .size           _Z6evolveP6float4S0_ifP6float3,(.L_x_38 - _Z6evolveP6float4S0_ifP6float3)
        .other          _Z6evolveP6float4S0_ifP6float3,@"STO_CUDA_ENTRY STV_DEFAULT"
_Z6evolveP6float4S0_ifP6float3:
.text._Z6evolveP6float4S0_ifP6float3:
[----:B------:R-:W-:Y:S01]  /*0000*/  LDC R1, c[0x0][0x37c] ;  /* 0x0000df00ff017b82 */ /* 0x000fe20000000800 */
[----:B------:R-:W0:Y:S07]  /*0010*/  S2R R24, SR_TID.X ;  /* 0x0000000000187919 */ /* 0x000e2e0000002100 */
[----:B------:R-:W0:Y:S01]  /*0020*/  S2UR UR4, SR_CTAID.X ;  /* 0x00000000000479c3 */ /* 0x000e220000002500 */
[----:B------:R-:W1:Y:S07]  /*0030*/  LDCU.64 UR8, c[0x0][0x358] ;  /* 0x00006b00ff0877ac */ /* 0x000e6e0008000a00 */
[----:B------:R-:W0:Y:S08]  /*0040*/  LDC R3, c[0x0][0x360] ;  /* 0x0000d800ff037b82 */ /* 0x000e300000000800 */
[----:B------:R-:W2:Y:S08]  /*0050*/  LDC.64 R20, c[0x0][0x380] ;  /* 0x0000e000ff147b82 */ /* 0x000eb00000000a00 */
[----:B------:R-:W3:Y:S01]  /*0060*/  LDC.64 R22, c[0x0][0x388] ;  /* 0x0000e200ff167b82 */ /* 0x000ee20000000a00 */
[----:B0-----:R-:W-:Y:S01]  /*0070*/  IMAD R6, R3, UR4, R24 ;  /* 0x0000000403067c24 */ /* 0x001fe2000f8e0218 */
[----:B------:R-:W0:Y:S03]  /*0080*/  LDCU UR4, c[0x0][0x390] ;  /* 0x00007200ff0477ac */ /* 0x000e260008000800 */
[----:B--2---:R-:W-:-:S05]  /*0090*/  IMAD.WIDE R20, R6, 0x10, R20 ;  /* 0x0000001006147825 */ /* 0x004fca00078e0214 */
[----:B-1----:R1:W5:Y:S01]  /*00a0*/  LDG.E.128 R8, desc[UR8][R20.64] ;  /* 0x0000000814087981 */ /* 0x002362000c1e1d00 */
[----:B---3--:R-:W-:-:S05]  /*00b0*/  IMAD.WIDE R22, R6, 0x10, R22 ;  /* 0x0000001006167825 */ /* 0x008fca00078e0216 */
[----:B------:R1:W5:Y:S01]  /*00c0*/  LDG.E.128 R12, desc[UR8][R22.64] ;  /* 0x00000008160c7981 */ /* 0x000362000c1e1d00 */
[----:B0-----:R-:W-:Y:S01]  /*00d0*/  UISETP.GE.AND UP0, UPT, UR4, 0x1, UPT ;  /* 0x000000010400788c */ /* 0x001fe2000bf06270 */
[----:B------:R-:W-:Y:S01]  /*00e0*/  HFMA2 R7, -RZ, RZ, 0, 0 ;  /* 0x00000000ff077431 */ /* 0x000fe200000001ff */
[----:B------:R-:W-:Y:S01]  /*00f0*/  CS2R R4, SRZ ;  /* 0x0000000000047805 */ /* 0x000fe2000001ff00 */
[----:B------:R-:W-:-:S06]  /*0100*/  IMAD.MOV.U32 R17, RZ, RZ, RZ ;  /* 0x000000ffff117224 */ /* 0x000fcc00078e00ff */
[----:B-1----:R-:W-:Y:S05]  /*0110*/  BRA.U !UP0, `(.L_x_0) ;  /* 0x0000000908dc7547 */ /* 0x002fea000b800000 */
[----:B------:R-:W0:Y:S01]  /*0120*/  S2UR UR5, SR_CgaCtaId ;  /* 0x00000000000579c3 */ /* 0x000e220000008800 */
[----:B------:R-:W-:Y:S01]  /*0130*/  UMOV UR4, 0x400 ;  /* 0x0000040000047882 */ /* 0x000fe20000000000 */
[----:B------:R-:W-:Y:S02]  /*0140*/  MOV R3, RZ ;  /* 0x000000ff00037202 */ /* 0x000fe40000000f00 */
[----:B------:R-:W-:Y:S01]  /*0150*/  CS2R R4, SRZ ;  /* 0x0000000000047805 */ /* 0x000fe2000001ff00 */
[----:B------:R-:W-:Y:S01]  /*0160*/  IMAD.MOV.U32 R7, RZ, RZ, RZ ;  /* 0x000000ffff077224 */ /* 0x000fe200078e00ff */
[----:B0-----:R-:W-:-:S06]  /*0170*/  ULEA UR4, UR5, UR4, 0x18 ;  /* 0x0000000405047291 */ /* 0x001fcc000f8ec0ff */
[----:B------:R-:W-:Y:S01]  /*0180*/  LEA R2, R24, UR4, 0x4 ;  /* 0x0000000418027c11 */ /* 0x000fe2000f8e20ff */
[----:B------:R-:W-:-:S06]  /*0190*/  UMOV UR4, URZ ;  /* 0x000000ff00047c82 */ /* 0x000fcc0008000000 */
.L_x_20:
[----:B------:R-:W0:Y:S01]  /*01a0*/  LDC.64 R16, c[0x0][0x380] ;  /* 0x0000e000ff107b82 */ /* 0x000e220000000a00 */
[----:B------:R-:W-:Y:S01]  /*01b0*/  IADD3 R19, PT, PT, R24, UR4, RZ ;  /* 0x0000000418137c10 */ /* 0x000fe2000fffe0ff */
[----:B------:R-:W1:Y:S04]  /*01c0*/  LDCU UR5, c[0x0][0x390] ;  /* 0x00007200ff0577ac */ /* 0x000e680008000800 */
[----:B0-----:R-:W-:-:S06]  /*01d0*/  IMAD.WIDE.U32 R16, R19, 0x10, R16 ;  /* 0x0000001013107825 */ /* 0x001fcc00078e0010 */
[----:B------:R-:W2:Y:S01]  /*01e0*/  LDG.E.128 R16, desc[UR8][R16.64] ;  /* 0x0000000810107981 */ /* 0x000ea2000c1e1d00 */
[----:B------:R-:W-:Y:S01]  /*01f0*/  UIADD3 UR4, UPT, UPT, UR4, 0x80, URZ ;  /* 0x0000008004047890 */ /* 0x000fe2000fffe0ff */
[----:B------:R-:W-:Y:S01]  /*0200*/  IMAD.MOV.U32 R25, RZ, RZ, 0x10 ;  /* 0x00000010ff197424 */ /* 0x000fe200078e00ff */
[----:B------:R-:W-:Y:S02]  /*0210*/  MOV R26, RZ ;  /* 0x000000ff001a7202 */ /* 0x000fe40000000f00 */
[----:B-1----:R-:W-:Y:S01]  /*0220*/  UISETP.GE.AND UP0, UPT, UR4, UR5, UPT ;  /* 0x000000050400728c */ /* 0x002fe2000bf06270 */
[----:B--2---:R0:W-:Y:S01]  /*0230*/  STS.128 [R2], R16 ;  /* 0x0000001002007388 */ /* 0x0041e20000000c00 */
[----:B------:R-:W-:Y:S09]  /*0240*/  BAR.SYNC.DEFER_BLOCKING 0x0 ;  /* 0x0000000000007b1d */ /* 0x000ff20000010000 */
.L_x_19:
[----:B------:R-:W1:Y:S01]  /*0250*/  S2UR UR6, SR_CgaCtaId ;  /* 0x00000000000679c3 */ /* 0x000e620000008800 */
[----:B------:R-:W-:Y:S01]  /*0260*/  UMOV UR5, 0x400 ;  /* 0x0000040000057882 */ /* 0x000fe20000000000 */
[----:B------:R-:W-:Y:S01]  /*0270*/  BSSY.RECONVERGENT B0, `(.L_x_1) ;  /* 0x000004b000007945 */ /* 0x000fe20003800200 */
[----:B-1----:R-:W-:-:S09]  /*0280*/  ULEA UR5, UR6, UR5, 0x18 ;  /* 0x0000000506057291 */ /* 0x002fd2000f8ec0ff */
[----:B0-----:R-:W0:Y:S02]  /*0290*/  LDS.128 R16, [R26+UR5] ;  /* 0x000000051a107984 */ /* 0x001e240008000c00 */
[----:B0----5:R-:W-:Y:S01]  /*02a0*/  FADD R17, R9, -R17 ;  /* 0x8000001109117221 */ /* 0x021fe20000000000 */
[----:B------:R-:W-:Y:S01]  /*02b0*/  FADD R18, R10, -R18 ;  /* 0x800000120a127221 */ /* 0x000fe20000000000 */
[----:B------:R-:W-:-:S03]  /*02c0*/  FADD R34, R8, -R16 ;  /* 0x8000001008227221 */ /* 0x000fc60000000000 */
[----:B------:R-:W-:Y:S02]  /*02d0*/  FSETP.NEU.AND P0, PT, R17, RZ, PT ;  /* 0x000000ff1100720b */ /* 0x000fe40003f0d000 */
[----:B------:R-:W-:Y:S02]  /*02e0*/  FSETP.EQ.AND P1, PT, R18, RZ, PT ;  /* 0x000000ff1200720b */ /* 0x000fe40003f22000 */
[----:B------:R-:W-:-:S13]  /*02f0*/  FSETP.EQ.AND P0, PT, R34, RZ, !P0 ;  /* 0x000000ff2200720b */ /* 0x000fda0004702000 */
[----:B------:R-:W-:Y:S05]  /*0300*/  @P0 BRA P1, `(.L_x_2) ;  /* 0x0000000400040947 */ /* 0x000fea0000800000 */
[----:B------:R-:W-:Y:S01]  /*0310*/  FSETP.GT.AND P2, PT, R17, 8, PT ;  /* 0x410000001100780b */ /* 0x000fe20003f44000 */
[----:B------:R-:W-:Y:S01]  /*0320*/  BSSY.RECONVERGENT B1, `(.L_x_3) ;  /* 0x000001e000017945 */ /* 0x000fe20003800200 */
[----:B------:R-:W-:Y:S02]  /*0330*/  FSETP.GT.AND P1, PT, R34, 8, PT ;  /* 0x410000002200780b */ /* 0x000fe40003f24000 */
[----:B------:R-:W-:-:S09]  /*0340*/  FSETP.GT.AND P0, PT, R18, 8, PT ;  /* 0x410000001200780b */ /* 0x000fd20003f04000 */
[----:B------:R-:W-:Y:S02]  /*0350*/  @P2 FADD R17, R17, -16 ;  /* 0xc180000011112421 */ /* 0x000fe40000000000 */
[----:B------:R-:W-:Y:S02]  /*0360*/  @P1 FADD R34, R34, -16 ;  /* 0xc180000022221421 */ /* 0x000fe40000000000 */
[----:B------:R-:W-:Y:S01]  /*0370*/  @P0 FADD R18, R18, -16 ;  /* 0xc180000012120421 */ /* 0x000fe20000000000 */
[----:B------:R-:W-:Y:S02]  /*0380*/  FSETP.GTU.AND P1, PT, R17, -8, PT ;  /* 0xc10000001100780b */ /* 0x000fe40003f2c000 */
[----:B------:R-:W-:Y:S02]  /*0390*/  FSETP.GTU.AND P0, PT, R34, -8, PT ;  /* 0xc10000002200780b */ /* 0x000fe40003f0c000 */
[----:B------:R-:W-:-:S09]  /*03a0*/  FSETP.GTU.AND P2, PT, R18, -8, PT ;  /* 0xc10000001200780b */ /* 0x000fd20003f4c000 */
[----:B------:R-:W-:Y:S02]  /*03b0*/  @!P1 FADD R17, R17, 16 ;  /* 0x4180000011119421 */ /* 0x000fe40000000000 */
[----:B------:R-:W-:Y:S02]  /*03c0*/  @!P0 FADD R34, R34, 16 ;  /* 0x4180000022228421 */ /* 0x000fe40000000000 */
[----:B------:R-:W-:Y:S01]  /*03d0*/  FMUL R19, R17, R17 ;  /* 0x0000001111137220 */ /* 0x000fe20000400000 */
[----:B------:R-:W-:-:S03]  /*03e0*/  @!P2 FADD R18, R18, 16 ;  /* 0x418000001212a421 */ /* 0x000fc60000000000 */
[----:B------:R-:W-:-:S04]  /*03f0*/  FFMA R19, R34, R34, R19 ;  /* 0x0000002222137223 */ /* 0x000fc80000000013 */
[----:B------:R-:W-:-:S04]  /*0400*/  FFMA R19, R18, R18, R19 ;  /* 0x0000001212137223 */ /* 0x000fc80000000013 */
[----:B------:R-:W-:-:S04]  /*0410*/  FMUL R0, R19, R19 ;  /* 0x0000001313007220 */ /* 0x000fc80000400000 */
[-C--:B------:R-:W-:Y:S01]  /*0420*/  FMUL R30, R19, R0.reuse ;  /* 0x00000000131e7220 */ /* 0x080fe20000400000 */
[----:B------:R-:W-:-:S03]  /*0430*/  FMUL R31, R0, R0 ;  /* 0x00000000001f7220 */ /* 0x000fc60000400000 */
[----:B------:R-:W-:-:S05]  /*0440*/  VIADD R16, R30, 0x1800000 ;  /* 0x018000001e107836 */ /* 0x000fca0000000000 */
[----:B------:R-:W-:-:S04]  /*0450*/  LOP3.LUT R16, R16, 0x7f800000, RZ, 0xc0, !PT ;  /* 0x7f80000010107812 */ /* 0x000fc800078ec0ff */
[----:B------:R-:W-:-:S13]  /*0460*/  ISETP.GT.U32.AND P0, PT, R16, 0x1ffffff, PT ;  /* 0x01ffffff1000780c */ /* 0x000fda0003f04070 */
[----:B------:R-:W-:Y:S05]  /*0470*/  @P0 BRA `(.L_x_4) ;  /* 0x0000000000100947 */ /* 0x000fea0003800000 */
[----:B------:R-:W-:-:S07]  /*0480*/  MOV R0, 0x4a0 ;  /* 0x000004a000007802 */ /* 0x000fce0000000f00 */
[----:B------:R-:W-:Y:S05]  /*0490*/  CALL.REL.NOINC `($__internal_0_$__cuda_sm20_rcp_rn_f32_slowpath) ;  /* 0x0000000800887944 */ /* 0x000fea0003c00000 */
[----:B------:R-:W-:Y:S01]  /*04a0*/  MOV R33, R19 ;  /* 0x0000001300217202 */ /* 0x000fe20000000f00 */
[----:B------:R-:W-:Y:S06]  /*04b0*/  BRA `(.L_x_5) ;  /* 0x0000000000107947 */ /* 0x000fec0003800000 */
.L_x_4:
[----:B------:R-:W0:Y:S02]  /*04c0*/  MUFU.RCP R33, R30 ;  /* 0x0000001e00217308 */ /* 0x000e240000001000 */
[----:B0-----:R-:W-:-:S04]  /*04d0*/  FFMA R0, R30, R33, -1 ;  /* 0xbf8000001e007423 */ /* 0x001fc80000000021 */
[----:B------:R-:W-:-:S04]  /*04e0*/  FADD.FTZ R0, -R0, -RZ ;  /* 0x800000ff00007221 */ /* 0x000fc80000010100 */
[----:B------:R-:W-:-:S07]  /*04f0*/  FFMA R33, R33, R0, R33 ;  /* 0x0000000021217223 */ /* 0x000fce0000000021 */
.L_x_5:
[----:B------:R-:W-:Y:S05]  /*0500*/  BSYNC.RECONVERGENT B1 ;  /* 0x0000000000017941 */ /* 0x000fea0003800200 */
.L_x_3:
[----:B------:R-:W0:Y:S01]  /*0510*/  MUFU.RCP R0, R31 ;  /* 0x0000001f00007308 */ /* 0x000e220000001000 */
[----:B------:R-:W-:Y:S01]  /*0520*/  FADD R35, R33, -0.5 ;  /* 0xbf00000021237421 */ /* 0x000fe20000000000 */
[----:B------:R-:W-:Y:S03]  /*0530*/  BSSY.RECONVERGENT B1, `(.L_x_6) ;  /* 0x000000c000017945 */ /* 0x000fe60003800200 */
[----:B------:R-:W-:-:S04]  /*0540*/  FMUL R35, R35, 12 ;  /* 0x4140000023237820 */ /* 0x000fc80000400000 */
[----:B------:R-:W1:Y:S01]  /*0550*/  FCHK P0, R35, R31 ;  /* 0x0000001f23007302 */ /* 0x000e620000000000 */
[----:B0-----:R-:W-:-:S04]  /*0560*/  FFMA R19, -R31, R0, 1 ;  /* 0x3f8000001f137423 */ /* 0x001fc80000000100 */
[----:B------:R-:W-:-:S04]  /*0570*/  FFMA R0, R0, R19, R0 ;  /* 0x0000001300007223 */ /* 0x000fc80000000000 */
[----:B------:R-:W-:-:S04]  /*0580*/  FFMA R19, R35, R0, RZ ;  /* 0x0000000023137223 */ /* 0x000fc800000000ff */
[----:B------:R-:W-:-:S04]  /*0590*/  FFMA R32, -R31, R19, R35 ;  /* 0x000000131f207223 */ /* 0x000fc80000000123 */
[----:B------:R-:W-:Y:S01]  /*05a0*/  FFMA R32, R0, R32, R19 ;  /* 0x0000002000207223 */ /* 0x000fe20000000013 */
[----:B-1----:R-:W-:Y:S06]  /*05b0*/  @!P0 BRA `(.L_x_7) ;  /* 0x00000000000c8947 */ /* 0x002fec0003800000 */
[----:B------:R-:W-:-:S07]  /*05c0*/  MOV R16, 0x5e0 ;  /* 0x000005e000107802 */ /* 0x000fce0000000f00 */
[----:B------:R-:W-:Y:S05]  /*05d0*/  CALL.REL.NOINC `($__internal_1_$__cuda_sm3x_div_rn_noftz_f32_slowpath) ;  /* 0x0000000c000c7944 */ /* 0x000fea0003c00000 */
[----:B------:R-:W-:-:S07]  /*05e0*/  IMAD.MOV.U32 R32, RZ, RZ, R0 ;  /* 0x000000ffff207224 */ /* 0x000fce00078e0000 */
.L_x_7:
[----:B------:R-:W-:Y:S05]  /*05f0*/  BSYNC.RECONVERGENT B1 ;  /* 0x0000000000017941 */ /* 0x000fea0003800200 */
.L_x_6:
[----:B------:R-:W0:Y:S01]  /*0600*/  MUFU.RCP R19, R30 ;  /* 0x0000001e00137308 */ /* 0x000e220000001000 */
[----:B------:R-:W-:Y:S01]  /*0610*/  FADD R35, R33, -1 ;  /* 0xbf80000021237421 */ /* 0x000fe20000000000 */
[----:B------:R-:W-:Y:S06]  /*0620*/  BSSY.RECONVERGENT B1, `(.L_x_8) ;  /* 0x000000b000017945 */ /* 0x000fec0003800200 */
[----:B------:R-:W1:Y:S01]  /*0630*/  FCHK P0, R35, R30 ;  /* 0x0000001e23007302 */ /* 0x000e620000000000 */
[----:B0-----:R-:W-:-:S04]  /*0640*/  FFMA R0, -R30, R19, 1 ;  /* 0x3f8000001e007423 */ /* 0x001fc80000000113 */
[----:B------:R-:W-:-:S04]  /*0650*/  FFMA R0, R19, R0, R19 ;  /* 0x0000000013007223 */ /* 0x000fc80000000013 */
[----:B------:R-:W-:-:S04]  /*0660*/  FFMA R19, R35, R0, RZ ;  /* 0x0000000023137223 */ /* 0x000fc800000000ff */
[----:B------:R-:W-:-:S04]  /*0670*/  FFMA R16, -R30, R19, R35 ;  /* 0x000000131e107223 */ /* 0x000fc80000000123 */
[----:B------:R-:W-:Y:S01]  /*0680*/  FFMA R0, R0, R16, R19 ;  /* 0x0000001000007223 */ /* 0x000fe20000000013 */
[----:B-1----:R-:W-:Y:S06]  /*0690*/  @!P0 BRA `(.L_x_9) ;  /* 0x00000000000c8947 */ /* 0x002fec0003800000 */
[----:B------:R-:W-:Y:S02]  /*06a0*/  MOV R31, R30 ;  /* 0x0000001e001f7202 */ /* 0x000fe40000000f00 */
[----:B------:R-:W-:-:S07]  /*06b0*/  MOV R16, 0x6d0 ;  /* 0x000006d000107802 */ /* 0x000fce0000000f00 */
[----:B------:R-:W-:Y:S05]  /*06c0*/  CALL.REL.NOINC `($__internal_1_$__cuda_sm3x_div_rn_noftz_f32_slowpath) ;  /* 0x0000000800d07944 */ /* 0x000fea0003c00000 */
.L_x_9:
[----:B------:R-:W-:Y:S05]  /*06d0*/  BSYNC.RECONVERGENT B1 ;  /* 0x0000000000017941 */ /* 0x000fea0003800200 */
.L_x_8:
[-C--:B------:R-:W-:Y:S01]  /*06e0*/  FFMA R5, R34, R32.reuse, R5 ;  /* 0x0000002022057223 */ /* 0x080fe20000000005 */
[-C--:B------:R-:W-:Y:S01]  /*06f0*/  FFMA R4, R17, R32.reuse, R4 ;  /* 0x0000002011047223 */ /* 0x080fe20000000004 */
[----:B------:R-:W-:Y:S01]  /*0700*/  FFMA R7, R18, R32, R7 ;  /* 0x0000002012077223 */ /* 0x000fe20000000007 */
[----:B------:R-:W-:-:S07]  /*0710*/  FADD R3, R3, R0 ;  /* 0x0000000003037221 */ /* 0x000fce0000000000 */
.L_x_2:
[----:B------:R-:W-:Y:S05]  /*0720*/  BSYNC.RECONVERGENT B0 ;  /* 0x0000000000007941 */ /* 0x000fea0003800200 */
.L_x_1:
[----:B------:R-:W0:Y:S01]  /*0730*/  S2UR UR6, SR_CgaCtaId ;  /* 0x00000000000679c3 */ /* 0x000e220000008800 */
[----:B------:R-:W-:Y:S01]  /*0740*/  UMOV UR5, 0x400 ;  /* 0x0000040000057882 */ /* 0x000fe20000000000 */
[----:B------:R-:W-:Y:S01]  /*0750*/  BSSY.RECONVERGENT B0, `(.L_x_10) ;  /* 0x000004c000007945 */ /* 0x000fe20003800200 */
[----:B0-----:R-:W-:-:S09]  /*0760*/  ULEA UR5, UR6, UR5, 0x18 ;  /* 0x0000000506057291 */ /* 0x001fd2000f8ec0ff */
[----:B------:R-:W0:Y:S02]  /*0770*/  LDS.128 R16, [R25+UR5] ;  /* 0x0000000519107984 */ /* 0x000e240008000c00 */
[----:B0-----:R-:W-:Y:S01]  /*0780*/  FADD R17, R9, -R17 ;  /* 0x8000001109117221 */ /* 0x001fe20000000000 */
        /* <DEDUP_REMOVED lines=29> */
[----:B------:R-:W-:Y:S02]  /*0960*/  MOV R30, R33 ;  /* 0x00000021001e7202 */ /* 0x000fe40000000f00 */
[----:B------:R-:W-:-:S07]  /*0970*/  MOV R0, 0x990 ;  /* 0x0000099000007802 */ /* 0x000fce0000000f00 */
[----:B------:R-:W-:Y:S05]  /*0980*/  CALL.REL.NOINC `($__internal_0_$__cuda_sm20_rcp_rn_f32_slowpath) ;  /* 0x00000004004c7944 */ /* 0x000fea0003c00000 */
[----:B------:R-:W-:Y:S01]  /*0990*/  IMAD.MOV.U32 R32, RZ, RZ, R19 ;  /* 0x000000ffff207224 */ /* 0x000fe200078e0013 */
[----:B------:R-:W-:Y:S06]  /*09a0*/  BRA `(.L_x_14) ;  /* 0x0000000000107947 */ /* 0x000fec0003800000 */
.L_x_13:
[----:B------:R-:W0:Y:S02]  /*09b0*/  MUFU.RCP R32, R33 ;  /* 0x0000002100207308 */ /* 0x000e240000001000 */
[----:B0-----:R-:W-:-:S04]  /*09c0*/  FFMA R0, R33, R32, -1 ;  /* 0xbf80000021007423 */ /* 0x001fc80000000020 */
[----:B------:R-:W-:-:S04]  /*09d0*/  FADD.FTZ R19, -R0, -RZ ;  /* 0x800000ff00137221 */ /* 0x000fc80000010100 */
[----:B------:R-:W-:-:S07]  /*09e0*/  FFMA R32, R32, R19, R32 ;  /* 0x0000001320207223 */ /* 0x000fce0000000020 */
.L_x_14:
[----:B------:R-:W-:Y:S05]  /*09f0*/  BSYNC.RECONVERGENT B1 ;  /* 0x0000000000017941 */ /* 0x000fea0003800200 */
.L_x_12:
        /* <DEDUP_REMOVED lines=13> */
[----:B------:R-:W-:-:S07]  /*0ad0*/  MOV R30, R0 ;  /* 0x00000000001e7202 */ /* 0x000fce0000000f00 */
.L_x_16:
[----:B------:R-:W-:Y:S05]  /*0ae0*/  BSYNC.RECONVERGENT B1 ;  /* 0x0000000000017941 */ /* 0x000fea0003800200 */
.L_x_15:
        /* <DEDUP_REMOVED lines=13> */
.L_x_18:
[----:B------:R-:W-:Y:S05]  /*0bc0*/  BSYNC.RECONVERGENT B1 ;  /* 0x0000000000017941 */ /* 0x000fea0003800200 */
.L_x_17:
[-C--:B------:R-:W-:Y:S01]  /*0bd0*/  FFMA R5, R34, R30.reuse, R5 ;  /* 0x0000001e22057223 */ /* 0x080fe20000000005 */
[-C--:B------:R-:W-:Y:S01]  /*0be0*/  FFMA R4, R17, R30.reuse, R4 ;  /* 0x0000001e11047223 */ /* 0x080fe20000000004 */
[----:B------:R-:W-:Y:S01]  /*0bf0*/  FFMA R7, R18, R30, R7 ;  /* 0x0000001e12077223 */ /* 0x000fe20000000007 */
[----:B------:R-:W-:-:S07]  /*0c00*/  FADD R3, R3, R0 ;  /* 0x0000000003037221 */ /* 0x000fce0000000000 */
.L_x_11:
[----:B------:R-:W-:Y:S05]  /*0c10*/  BSYNC.RECONVERGENT B0 ;  /* 0x0000000000007941 */ /* 0x000fea0003800200 */
.L_x_10:
[----:B------:R-:W-:Y:S01]  /*0c20*/  VIADD R25, R25, 0x20 ;  /* 0x0000002019197836 */ /* 0x000fe20000000000 */
[----:B------:R-:W-:-:S04]  /*0c30*/  IADD3 R26, PT, PT, R26, 0x20, RZ ;  /* 0x000000201a1a7810 */ /* 0x000fc80007ffe0ff */
[----:B------:R-:W-:-:S13]  /*0c40*/  ISETP.NE.AND P0, PT, R25, 0x810, PT ;  /* 0x000008101900780c */ /* 0x000fda0003f05270 */
[----:B------:R-:W-:Y:S05]  /*0c50*/  @P0 BRA `(.L_x_19) ;  /* 0xfffffff4007c0947 */ /* 0x000fea000383ffff */
[----:B------:R-:W-:Y:S06]  /*0c60*/  BAR.SYNC.DEFER_BLOCKING 0x0 ;  /* 0x0000000000007b1d */ /* 0x000fec0000010000 */
[----:B------:R-:W-:Y:S05]  /*0c70*/  BRA.U !UP0, `(.L_x_20) ;  /* 0xfffffff508487547 */ /* 0x000fea000b83ffff */
[----:B------:R-:W-:-:S07]  /*0c80*/  FMUL R17, R3, 0.5 ;  /* 0x3f00000003117820 */ /* 0x000fce0000400000 */
.L_x_0:
[----:B------:R-:W0:Y:S01]  /*0c90*/  LDCU UR4, c[0x0][0x394] ;  /* 0x00007280ff0477ac */ /* 0x000e220008000800 */
[----:B------:R-:W1:Y:S01]  /*0ca0*/  LDC.64 R2, c[0x0][0x398] ;  /* 0x0000e600ff027b82 */ /* 0x000e620000000a00 */
[----:B0----5:R-:W-:Y:S01]  /*0cb0*/  FFMA R12, R5, UR4, R12 ;  /* 0x00000004050c7c23 */ /* 0x021fe2000800000c */
[----:B------:R-:W-:Y:S01]  /*0cc0*/  FFMA R13, R4, UR4, R13 ;  /* 0x00000004040d7c23 */ /* 0x000fe2000800000d */
[----:B------:R-:W-:Y:S02]  /*0cd0*/  FFMA R14, R7, UR4, R14 ;  /* 0x00000004070e7c23 */ /* 0x000fe4000800000e */
[----:B------:R-:W-:Y:S01]  /*0ce0*/  FFMA R8, R12, UR4, R8 ;  /* 0x000000040c087c23 */ /* 0x000fe20008000008 */
[----:B------:R-:W-:Y:S01]  /*0cf0*/  FFMA R9, R13, UR4, R9 ;  /* 0x000000040d097c23 */ /* 0x000fe20008000009 */
[----:B------:R-:W-:Y:S01]  /*0d00*/  FFMA R10, R14, UR4, R10 ;  /* 0x000000040e0a7c23 */ /* 0x000fe2000800000a */
[----:B------:R-:W-:Y:S01]  /*0d10*/  FMUL R0, R12, R12 ;  /* 0x0000000c0c007220 */ /* 0x000fe20000400000 */
[----:B-1----:R-:W-:Y:S01]  /*0d20*/  IMAD.WIDE R6, R6, 0xc, R2 ;  /* 0x0000000c06067825 */ /* 0x002fe200078e0202 */
[----:B------:R-:W-:Y:S01]  /*0d30*/  BAR.SYNC.DEFER_BLOCKING 0x0 ;  /* 0x0000000000007b1d */ /* 0x000fe20000010000 */
[----:B------:R-:W-:-:S02]  /*0d40*/  FSETP.GT.AND P0, PT, R8, 8, PT ;  /* 0x410000000800780b */ /* 0x000fc40003f04000 */
[----:B------:R-:W-:Y:S01]  /*0d50*/  FFMA R5, R13, R13, R0 ;  /* 0x0000000d0d057223 */ /* 0x000fe20000000000 */
[----:B------:R-:W-:Y:S02]  /*0d60*/  FSETP.GT.AND P1, PT, R9, 8, PT ;  /* 0x410000000900780b */ /* 0x000fe40003f24000 */
[----:B------:R-:W-:Y:S01]  /*0d70*/  FSETP.GT.AND P2, PT, R10, 8, PT ;  /* 0x410000000a00780b */ /* 0x000fe20003f44000 */
[----:B------:R-:W-:-:S04]  /*0d80*/  FFMA R0, R14, R14, R5 ;  /* 0x0000000e0e007223 */ /* 0x000fc80000000005 */
[C-C-:B------:R-:W-:Y:S01]  /*0d90*/  FFMA R2, R0.reuse, 0.5, R17.reuse ;  /* 0x3f00000000027823 */ /* 0x140fe20000000011 */
[----:B------:R-:W-:Y:S01]  /*0da0*/  FADD R17, RZ, R17 ;  /* 0x00000011ff117221 */ /* 0x000fe20000000000 */
[----:B------:R-:W-:Y:S01]  /*0db0*/  FFMA R3, R0, 0.5, RZ ;  /* 0x3f00000000037823 */ /* 0x000fe200000000ff */
[----:B------:R-:W-:Y:S01]  /*0dc0*/  @P0 FADD R8, R8, -16 ;  /* 0xc180000008080421 */ /* 0x000fe20000000000 */
[----:B------:R-:W-:Y:S02]  /*0dd0*/  FADD R5, RZ, R2 ;  /* 0x00000002ff057221 */ /* 0x000fe40000000000 */
[----:B------:R-:W-:Y:S02]  /*0de0*/  @P1 FADD R9, R9, -16 ;  /* 0xc180000009091421 */ /* 0x000fe40000000000 */
[----:B------:R-:W-:Y:S01]  /*0df0*/  @P2 FADD R10, R10, -16 ;  /* 0xc18000000a0a2421 */ /* 0x000fe20000000000 */
[----:B------:R-:W-:Y:S02]  /*0e00*/  FSETP.GEU.AND P0, PT, R8, -8, PT ;  /* 0xc10000000800780b */ /* 0x000fe40003f0e000 */
[----:B------:R-:W-:-:S02]  /*0e10*/  FSETP.GEU.AND P1, PT, R9, -8, PT ;  /* 0xc10000000900780b */ /* 0x000fc40003f2e000 */
[----:B------:R-:W-:-:S09]  /*0e20*/  FSETP.GEU.AND P2, PT, R10, -8, PT ;  /* 0xc10000000a00780b */ /* 0x000fd20003f4e000 */
[----:B------:R-:W-:Y:S02]  /*0e30*/  @!P0 FADD R8, R8, 16 ;  /* 0x4180000008088421 */ /* 0x000fe40000000000 */
[----:B------:R-:W-:Y:S02]  /*0e40*/  @!P1 FADD R9, R9, 16 ;  /* 0x4180000009099421 */ /* 0x000fe40000000000 */
[----:B------:R-:W-:-:S05]  /*0e50*/  @!P2 FADD R10, R10, 16 ;  /* 0x418000000a0aa421 */ /* 0x000fca0000000000 */
[----:B------:R-:W-:Y:S04]  /*0e60*/  STG.E.128 desc[UR8][R20.64], R8 ;  /* 0x0000000814007986 */ /* 0x000fe8000c101d08 */
[----:B------:R-:W-:Y:S04]  /*0e70*/  STG.E.128 desc[UR8][R22.64], R12 ;  /* 0x0000000c16007986 */ /* 0x000fe8000c101d08 */
[----:B------:R-:W-:Y:S04]  /*0e80*/  STG.E desc[UR8][R6.64], R17 ;  /* 0x0000001106007986 */ /* 0x000fe8000c101908 */
[----:B------:R-:W-:Y:S04]  /*0e90*/  STG.E desc[UR8][R6.64+0x4], R3 ;  /* 0x0000040306007986 */ /* 0x000fe8000c101908 */
[----:B------:R-:W-:Y:S01]  /*0ea0*/  STG.E desc[UR8][R6.64+0x8], R5 ;  /* 0x0000080506007986 */ /* 0x000fe2000c101908 */
[----:B------:R-:W-:Y:S05]  /*0eb0*/  EXIT ;  /* 0x000000000000794d */ /* 0x000fea0003800000 */
        .weak           $__internal_0_$__cuda_sm20_rcp_rn_f32_slowpath
        .type           $__internal_0_$__cuda_sm20_rcp_rn_f32_slowpath,@function
        .size           $__internal_0_$__cuda_sm20_rcp_rn_f32_slowpath,($__internal_1_$__cuda_sm3x_div_rn_noftz_f32_slowpath - $__internal_0_$__cuda_sm20_rcp_rn_f32_slowpath)
$__internal_0_$__cuda_sm20_rcp_rn_f32_slowpath:
[----:B------:R-:W-:Y:S01]  /*0ec0*/  SHF.L.U32 R16, R30, 0x1, RZ ;  /* 0x000000011e107819 */ /* 0x000fe200000006ff */
[----:B------:R-:W-:Y:S03]  /*0ed0*/  BSSY.RECONVERGENT B2, `(.L_x_21) ;  /* 0x0000030000027945 */ /* 0x000fe60003800200 */
[----:B------:R-:W-:-:S04]  /*0ee0*/  SHF.R.U32.HI R16, RZ, 0x18, R16 ;  /* 0x00000018ff107819 */ /* 0x000fc80000011610 */
[----:B------:R-:W-:-:S13]  /*0ef0*/  ISETP.NE.U32.AND P0, PT, R16, RZ, PT ;  /* 0x000000ff1000720c */ /* 0x000fda0003f05070 */
[----:B------:R-:W-:Y:S05]  /*0f00*/  @P0 BRA `(.L_x_22) ;  /* 0x0000000000280947 */ /* 0x000fea0003800000 */
[----:B------:R-:W-:-:S05]  /*0f10*/  IMAD.SHL.U32 R16, R30, 0x2, RZ ;  /* 0x000000021e107824 */ /* 0x000fca00078e00ff */
[----:B------:R-:W-:-:S13]  /*0f20*/  ISETP.NE.AND P0, PT, R16, RZ, PT ;  /* 0x000000ff1000720c */ /* 0x000fda0003f05270 */
[----:B------:R-:W-:Y:S01]  /*0f30*/  @P0 FFMA R27, R30, 1.84467440737095516160e+19, RZ ;  /* 0x5f8000001e1b0823 */ /* 0x000fe200000000ff */
[----:B------:R-:W-:Y:S08]  /*0f40*/  @!P0 MUFU.RCP R19, R30 ;  /* 0x0000001e00138308 */ /* 0x000ff00000001000 */
[----:B------:R-:W0:Y:S02]  /*0f50*/  @P0 MUFU.RCP R16, R27 ;  /* 0x0000001b00100308 */ /* 0x000e240000001000 */
[----:B0-----:R-:W-:-:S04]  /*0f60*/  @P0 FFMA R28, R27, R16, -1 ;  /* 0xbf8000001b1c0423 */ /* 0x001fc80000000010 */
[----:B------:R-:W-:-:S04]  /*0f70*/  @P0 FADD.FTZ R29, -R28, -RZ ;  /* 0x800000ff1c1d0221 */ /* 0x000fc80000010100 */
[----:B------:R-:W-:-:S04]  /*0f80*/  @P0 FFMA R16, R16, R29, R16 ;  /* 0x0000001d10100223 */ /* 0x000fc80000000010 */
[----:B------:R-:W-:Y:S01]  /*0f90*/  @P0 FFMA R19, R16, 1.84467440737095516160e+19, RZ ;  /* 0x5f80000010130823 */ /* 0x000fe200000000ff */
[----:B------:R-:W-:Y:S06]  /*0fa0*/  BRA `(.L_x_23) ;  /* 0x0000000000887947 */ /* 0x000fec0003800000 */
.L_x_22:
[----:B------:R-:W-:-:S04]  /*0fb0*/  IADD3 R19, PT, PT, R16, -0xfd, RZ ;  /* 0xffffff0310137810 */ /* 0x000fc80007ffe0ff */
[----:B------:R-:W-:-:S13]  /*0fc0*/  ISETP.GT.U32.AND P0, PT, R19, 0x1, PT ;  /* 0x000000011300780c */ /* 0x000fda0003f04070 */
[----:B------:R-:W-:Y:S05]  /*0fd0*/  @P0 BRA `(.L_x_24) ;  /* 0x0000000000780947 */ /* 0x000fea0003800000 */
[----:B------:R-:W-:-:S04]  /*0fe0*/  LOP3.LUT R27, R30, 0x7fffff, RZ, 0xc0, !PT ;  /* 0x007fffff1e1b7812 */ /* 0x000fc800078ec0ff */
[----:B------:R-:W-:-:S04]  /*0ff0*/  LOP3.LUT R35, R27, 0x3f800000, RZ, 0xfc, !PT ;  /* 0x3f8000001b237812 */ /* 0x000fc800078efcff */
[----:B------:R-:W0:Y:S02]  /*1000*/  MUFU.RCP R32, R35 ;  /* 0x0000002300207308 */ /* 0x000e240000001000 */
[----:B0-----:R-:W-:-:S04]  /*1010*/  FFMA R27, R35, R32, -1 ;  /* 0xbf800000231b7423 */ /* 0x001fc80000000020 */
[----:B------:R-:W-:-:S04]  /*1020*/  FADD.FTZ R27, -R27, -RZ ;  /* 0x800000ff1b1b7221 */ /* 0x000fc80000010100 */
[CCC-:B------:R-:W-:Y:S01]  /*1030*/  FFMA.RM R28, R32.reuse, R27.reuse, R32.reuse ;  /* 0x0000001b201c7223 */ /* 0x1c0fe20000004020 */
[----:B------:R-:W-:Y:S01]  /*1040*/  FFMA.RP R27, R32, R27, R32 ;  /* 0x0000001b201b7223 */ /* 0x000fe20000008020 */
[----:B------:R-:W-:-:S04]  /*1050*/  HFMA2 R32, -RZ, RZ, 0, 1.78813934326171875e-07 ;  /* 0x00000003ff207431 */ /* 0x000fc800000001ff */
[C---:B------:R-:W-:Y:S02]  /*1060*/  FSETP.NEU.FTZ.AND P0, PT, R28.reuse, R27, PT ;  /* 0x0000001b1c00720b */ /* 0x040fe40003f1d000 */
[----:B------:R-:W-:Y:S02]  /*1070*/  LOP3.LUT R28, R28, 0x7fffff, RZ, 0xc0, !PT ;  /* 0x007fffff1c1c7812 */ /* 0x000fe400078ec0ff */
[----:B------:R-:W-:Y:S02]  /*1080*/  SEL R27, RZ, 0xffffffff, !P0 ;  /* 0xffffffffff1b7807 */ /* 0x000fe40004000000 */
[----:B------:R-:W-:Y:S02]  /*1090*/  SHF.L.U32 R29, R32, R19, RZ ;  /* 0x00000013201d7219 */ /* 0x000fe400000006ff */
[----:B------:R-:W-:Y:S01]  /*10a0*/  LOP3.LUT R28, R28, 0x800000, RZ, 0xfc, !PT ;  /* 0x008000001c1c7812 */ /* 0x000fe200078efcff */
[----:B------:R-:W-:-:S03]  /*10b0*/  IMAD.MOV R27, RZ, RZ, -R27 ;  /* 0x000000ffff1b7224 */ /* 0x000fc600078e0a1b */
[----:B------:R-:W-:Y:S02]  /*10c0*/  LOP3.LUT R32, R29, R28, RZ, 0xc0, !PT ;  /* 0x0000001c1d207212 */ /* 0x000fe400078ec0ff */
[-C--:B------:R-:W-:Y:S02]  /*10d0*/  LOP3.LUT P1, RZ, R27, R19.reuse, R28, 0xf8, !PT ;  /* 0x000000131bff7212 */ /* 0x080fe4000782f81c */
[----:B------:R-:W-:-:S04]  /*10e0*/  SHF.R.U32.HI R32, RZ, R19, R32 ;  /* 0x00000013ff207219 */ /* 0x000fc80000011620 */
[C---:B------:R-:W-:Y:S02]  /*10f0*/  LOP3.LUT P0, RZ, R32.reuse, 0x1, RZ, 0xc0, !PT ;  /* 0x0000000120ff7812 */ /* 0x040fe4000780c0ff */
[----:B------:R-:W-:-:S04]  /*1100*/  LOP3.LUT P2, RZ, R32, 0x2, RZ, 0xc0, !PT ;  /* 0x0000000220ff7812 */ /* 0x000fc8000784c0ff */
[----:B------:R-:W-:Y:S02]  /*1110*/  PLOP3.LUT P0, PT, P0, P1, P2, 0xe0, 0x0 ;  /* 0x000000000000781c */ /* 0x000fe40000703c20 */
[----:B------:R-:W-:Y:S02]  /*1120*/  LOP3.LUT P1, RZ, R30, 0x7fffff, RZ, 0xc0, !PT ;  /* 0x007fffff1eff7812 */ /* 0x000fe4000782c0ff */
[----:B------:R-:W-:-:S04]  /*1130*/  SEL R19, RZ, 0x1, !P0 ;  /* 0x00000001ff137807 */ /* 0x000fc80004000000 */
[----:B------:R-:W-:-:S04]  /*1140*/  IADD3 R19, PT, PT, -R19, RZ, RZ ;  /* 0x000000ff13137210 */ /* 0x000fc80007ffe1ff */
[----:B------:R-:W-:Y:S02]  /*1150*/  ISETP.GE.AND P0, PT, R19, RZ, PT ;  /* 0x000000ff1300720c */ /* 0x000fe40003f06270 */
[----:B------:R-:W-:-:S04]  /*1160*/  IADD3 R19, PT, PT, R16, -0xfc, RZ ;  /* 0xffffff0410137810 */ /* 0x000fc80007ffe0ff */
[----:B------:R-:W-:-:S07]  /*1170*/  SHF.R.U32.HI R19, RZ, R19, R28 ;  /* 0x00000013ff137219 */ /* 0x000fce000001161c */
[----:B------:R-:W-:-:S05]  /*1180*/  @!P0 VIADD R19, R19, 0x1 ;  /* 0x0000000113138836 */ /* 0x000fca0000000000 */
[----:B------:R-:W-:-:S04]  /*1190*/  @!P1 SHF.L.U32 R19, R19, 0x1, RZ ;  /* 0x0000000113139819 */ /* 0x000fc800000006ff */
[----:B------:R-:W-:Y:S01]  /*11a0*/  LOP3.LUT R19, R19, 0x80000000, R30, 0xf8, !PT ;  /* 0x8000000013137812 */ /* 0x000fe200078ef81e */
[----:B------:R-:W-:Y:S06]  /*11b0*/  BRA `(.L_x_23) ;  /* 0x0000000000047947 */ /* 0x000fec0003800000 */
.L_x_24:
[----:B------:R0:W1:Y:S02]  /*11c0*/  MUFU.RCP R19, R30 ;  /* 0x0000001e00137308 */ /* 0x0000640000001000 */
.L_x_23:
[----:B------:R-:W-:Y:S05]  /*11d0*/  BSYNC.RECONVERGENT B2 ;  /* 0x0000000000027941 */ /* 0x000fea0003800200 */
.L_x_21:
[----:B------:R-:W-:Y:S01]  /*11e0*/  MOV R28, R0 ;  /* 0x00000000001c7202 */ /* 0x000fe20000000f00 */
[----:B------:R-:W-:-:S04]  /*11f0*/  IMAD.MOV.U32 R29, RZ, RZ, 0x0 ;  /* 0x00000000ff1d7424 */ /* 0x000fc800078e00ff */
[----:B01----:R-:W-:Y:S05]  /*1200*/  RET.REL.NODEC R28 `(_Z6evolveP6float4S0_ifP6float3) ;  /* 0xffffffec1c7c7950 */ /* 0x003fea0003c3ffff */
        .weak           $__internal_1_$__cuda_sm3x_div_rn_noftz_f32_slowpath
        .type           $__internal_1_$__cuda_sm3x_div_rn_noftz_f32_slowpath,@function
        .size           $__internal_1_$__cuda_sm3x_div_rn_noftz_f32_slowpath,(.L_x_38 - $__internal_1_$__cuda_sm3x_div_rn_noftz_f32_slowpath)
$__internal_1_$__cuda_sm3x_div_rn_noftz_f32_slowpath:
[----:B------:R-:W-:Y:S01]  /*1210*/  SHF.R.U32.HI R19, RZ, 0x17, R31 ;  /* 0x00000017ff137819 */ /* 0x000fe2000001161f */
[----:B------:R-:W-:Y:S01]  /*1220*/  BSSY.RECONVERGENT B2, `(.L_x_25) ;  /* 0x0000062000027945 */ /* 0x000fe20003800200 */
[----:B------:R-:W-:Y:S02]  /*1230*/  SHF.R.U32.HI R28, RZ, 0x17, R35 ;  /* 0x00000017ff1c7819 */ /* 0x000fe40000011623 */
[----:B------:R-:W-:Y:S02]  /*1240*/  LOP3.LUT R19, R19, 0xff, RZ, 0xc0, !PT ;  /* 0x000000ff13137812 */ /* 0x000fe400078ec0ff */
[----:B------:R-:W-:Y:S02]  /*1250*/  LOP3.LUT R28, R28, 0xff, RZ, 0xc0, !PT ;  /* 0x000000ff1c1c7812 */ /* 0x000fe400078ec0ff */
[----:B------:R-:W-:Y:S02]  /*1260*/  IADD3 R0, PT, PT, R19, -0x1, RZ ;  /* 0xffffffff13007810 */ /* 0x000fe40007ffe0ff */
[----:B------:R-:W-:-:S02]  /*1270*/  IADD3 R29, PT, PT, R28, -0x1, RZ ;  /* 0xffffffff1c1d7810 */ /* 0x000fc40007ffe0ff */
[----:B------:R-:W-:-:S04]  /*1280*/  ISETP.GT.U32.AND P0, PT, R0, 0xfd, PT ;  /* 0x000000fd0000780c */ /* 0x000fc80003f04070 */
[----:B------:R-:W-:-:S13]  /*1290*/  ISETP.GT.U32.OR P0, PT, R29, 0xfd, P0 ;  /* 0x000000fd1d00780c */ /* 0x000fda0000704470 */
[----:B------:R-:W-:Y:S01]  /*12a0*/  @!P0 IMAD.MOV.U32 R27, RZ, RZ, RZ ;  /* 0x000000ffff1b8224 */ /* 0x000fe200078e00ff */
[----:B------:R-:W-:Y:S06]  /*12b0*/  @!P0 BRA `(.L_x_26) ;  /* 0x00000000005c8947 */ /* 0x000fec0003800000 */
[----:B------:R-:W-:Y:S02]  /*12c0*/  FSETP.GTU.FTZ.AND P0, PT, |R35|, +INF , PT ;  /* 0x7f8000002300780b */ /* 0x000fe40003f1c200 */
[----:B------:R-:W-:-:S04]  /*12d0*/  FSETP.GTU.FTZ.AND P1, PT, |R31|, +INF , PT ;  /* 0x7f8000001f00780b */ /* 0x000fc80003f3c200 */
[----:B------:R-:W-:-:S13]  /*12e0*/  PLOP3.LUT P0, PT, P0, P1, PT, 0xf8, 0x8f ;  /* 0x00000000008f781c */ /* 0x000fda0000703f70 */
[----:B------:R-:W-:Y:S05]  /*12f0*/  @P0 BRA `(.L_x_27) ;  /* 0x00000004004c0947 */ /* 0x000fea0003800000 */
[----:B------:R-:W-:-:S13]  /*1300*/  LOP3.LUT P0, RZ, R31, 0x7fffffff, R35, 0xc8, !PT ;  /* 0x7fffffff1fff7812 */ /* 0x000fda000780c823 */
[----:B------:R-:W-:Y:S05]  /*1310*/  @!P0 BRA `(.L_x_28) ;  /* 0x00000004003c8947 */ /* 0x000fea0003800000 */
[----:B------:R-:W-:Y:S02]  /*1320*/  FSETP.NEU.FTZ.AND P2, PT, |R35|, +INF , PT ;  /* 0x7f8000002300780b */ /* 0x000fe40003f5d200 */
[----:B------:R-:W-:Y:S02]  /*1330*/  FSETP.NEU.FTZ.AND P1, PT, |R31|, +INF , PT ;  /* 0x7f8000001f00780b */ /* 0x000fe40003f3d200 */
[----:B------:R-:W-:-:S11]  /*1340*/  FSETP.NEU.FTZ.AND P0, PT, |R35|, +INF , PT ;  /* 0x7f8000002300780b */ /* 0x000fd60003f1d200 */
[----:B------:R-:W-:Y:S05]  /*1350*/  @!P1 BRA !P2, `(.L_x_28) ;  /* 0x00000004002c9947 */ /* 0x000fea0005000000 */
[----:B------:R-:W-:-:S04]  /*1360*/  LOP3.LUT P2, RZ, R35, 0x7fffffff, RZ, 0xc0, !PT ;  /* 0x7fffffff23ff7812 */ /* 0x000fc8000784c0ff */
[----:B------:R-:W-:-:S13]  /*1370*/  PLOP3.LUT P1, PT, P1, P2, PT, 0x2f, 0xf2 ;  /* 0x0000000000f2781c */ /* 0x000fda0000f24577 */
[----:B------:R-:W-:Y:S05]  /*1380*/  @P1 BRA `(.L_x_29) ;  /* 0x0000000400181947 */ /* 0x000fea0003800000 */
[----:B------:R-:W-:-:S04]  /*1390*/  LOP3.LUT P1, RZ, R31, 0x7fffffff, RZ, 0xc0, !PT ;  /* 0x7fffffff1fff7812 */ /* 0x000fc8000782c0ff */
[----:B------:R-:W-:-:S13]  /*13a0*/  PLOP3.LUT P0, PT, P0, P1, PT, 0x2f, 0xf2 ;  /* 0x0000000000f2781c */ /* 0x000fda0000702577 */
[----:B------:R-:W-:Y:S05]  /*13b0*/  @P0 BRA `(.L_x_30) ;  /* 0x0000000400000947 */ /* 0x000fea0003800000 */
[----:B------:R-:W-:Y:S02]  /*13c0*/  ISETP.GE.AND P0, PT, R29, RZ, PT ;  /* 0x000000ff1d00720c */ /* 0x000fe40003f06270 */
[----:B------:R-:W-:-:S11]  /*13d0*/  ISETP.GE.AND P1, PT, R0, RZ, PT ;  /* 0x000000ff0000720c */ /* 0x000fd60003f26270 */
[----:B------:R-:W-:Y:S01]  /*13e0*/  @P0 MOV R27, RZ ;  /* 0x000000ff001b0202 */ /* 0x000fe20000000f00 */
[----:B------:R-:W-:Y:S01]  /*13f0*/  @!P0 FFMA R35, R35, 1.84467440737095516160e+19, RZ ;  /* 0x5f80000023238823 */ /* 0x000fe200000000ff */
[----:B------:R-:W-:Y:S01]  /*1400*/  @!P0 MOV R27, 0xffffffc0 ;  /* 0xffffffc0001b8802 */ /* 0x000fe20000000f00 */
[----:B------:R-:W-:-:S04]  /*1410*/  @!P1 FFMA R31, R31, 1.84467440737095516160e+19, RZ ;  /* 0x5f8000001f1f9823 */ /* 0x000fc800000000ff */
[----:B------:R-:W-:-:S07]  /*1420*/  @!P1 VIADD R27, R27, 0x40 ;  /* 0x000000401b1b9836 */ /* 0x000fce0000000000 */
.L_x_26:
[----:B------:R-:W-:Y:S01]  /*1430*/  LEA R0, R19, 0xc0800000, 0x17 ;  /* 0xc080000013007811 */ /* 0x000fe200078eb8ff */
[----:B------:R-:W-:Y:S01]  /*1440*/  BSSY.RECONVERGENT B3, `(.L_x_31) ;  /* 0x0000036000037945 */ /* 0x000fe20003800200 */
[----:B------:R-:W-:Y:S02]  /*1450*/  IADD3 R28, PT, PT, R28, -0x7f, RZ ;  /* 0xffffff811c1c7810 */ /* 0x000fe40007ffe0ff */
[----:B------:R-:W-:-:S04]  /*1460*/  IADD3 R37, PT, PT, -R0, R31, RZ ;  /* 0x0000001f00257210 */ /* 0x000fc80007ffe1ff */
[----:B------:R-:W0:Y:S01]  /*1470*/  MUFU.RCP R0, R37 ;  /* 0x0000002500007308 */ /* 0x000e220000001000 */
[----:B------:R-:W-:-:S04]  /*1480*/  FADD.FTZ R31, -R37, -RZ ;  /* 0x800000ff251f7221 */ /* 0x000fc80000010100 */
[----:B0-----:R-:W-:-:S04]  /*1490*/  FFMA R29, R0, R31, 1 ;  /* 0x3f800000001d7423 */ /* 0x001fc8000000001f */
[----:B------:R-:W-:Y:S01]  /*14a0*/  FFMA R29, R0, R29, R0 ;  /* 0x0000001d001d7223 */ /* 0x000fe20000000000 */
[C---:B------:R-:W-:Y:S01]  /*14b0*/  IMAD R0, R28.reuse, -0x800000, R35 ;  /* 0xff8000001c007824 */ /* 0x040fe200078e0223 */
[----:B------:R-:W-:-:S03]  /*14c0*/  IADD3 R28, PT, PT, R28, 0x7f, -R19 ;  /* 0x0000007f1c1c7810 */ /* 0x000fc60007ffe813 */
[----:B------:R-:W-:Y:S02]  /*14d0*/  FFMA R36, R0, R29, RZ ;  /* 0x0000001d00247223 */ /* 0x000fe400000000ff */
[----:B------:R-:W-:Y:S02]  /*14e0*/  IMAD.IADD R27, R28, 0x1, R27 ;  /* 0x000000011c1b7824 */ /* 0x000fe400078e021b */
[----:B------:R-:W-:-:S04]  /*14f0*/  FFMA R35, R31, R36, R0 ;  /* 0x000000241f237223 */ /* 0x000fc80000000000 */
[----:B------:R-:W-:-:S04]  /*1500*/  FFMA R36, R29, R35, R36 ;  /* 0x000000231d247223 */ /* 0x000fc80000000024 */
[----:B------:R-:W-:-:S04]  /*1510*/  FFMA R31, R31, R36, R0 ;  /* 0x000000241f1f7223 */ /* 0x000fc80000000000 */
[----:B------:R-:W-:-:S05]  /*1520*/  FFMA R0, R29, R31, R36 ;  /* 0x0000001f1d007223 */ /* 0x000fca0000000024 */
[----:B------:R-:W-:-:S04]  /*1530*/  SHF.R.U32.HI R28, RZ, 0x17, R0 ;  /* 0x00000017ff1c7819 */ /* 0x000fc80000011600 */
[----:B------:R-:W-:-:S04]  /*1540*/  LOP3.LUT R28, R28, 0xff, RZ, 0xc0, !PT ;  /* 0x000000ff1c1c7812 */ /* 0x000fc800078ec0ff */
[----:B------:R-:W-:-:S04]  /*1550*/  IADD3 R19, PT, PT, R28, R27, RZ ;  /* 0x0000001b1c137210 */ /* 0x000fc80007ffe0ff */
[----:B------:R-:W-:-:S04]  /*1560*/  IADD3 R28, PT, PT, R19, -0x1, RZ ;  /* 0xffffffff131c7810 */ /* 0x000fc80007ffe0ff */
[----:B------:R-:W-:-:S13]  /*1570*/  ISETP.GE.U32.AND P0, PT, R28, 0xfe, PT ;  /* 0x000000fe1c00780c */ /* 0x000fda0003f06070 */
[----:B------:R-:W-:Y:S05]  /*1580*/  @!P0 BRA `(.L_x_32) ;  /* 0x0000000000808947 */ /* 0x000fea0003800000 */
[----:B------:R-:W-:-:S13]  /*1590*/  ISETP.GT.AND P0, PT, R19, 0xfe, PT ;  /* 0x000000fe1300780c */ /* 0x000fda0003f04270 */
[----:B------:R-:W-:Y:S05]  /*15a0*/  @P0 BRA `(.L_x_33) ;  /* 0x00000000006c0947 */ /* 0x000fea0003800000 */
[----:B------:R-:W-:-:S13]  /*15b0*/  ISETP.GE.AND P0, PT, R19, 0x1, PT ;  /* 0x000000011300780c */ /* 0x000fda0003f06270 */
[----:B------:R-:W-:Y:S05]  /*15c0*/  @P0 BRA `(.L_x_34) ;  /* 0x0000000000740947 */ /* 0x000fea0003800000 */
[----:B------:R-:W-:Y:S02]  /*15d0*/  ISETP.GE.AND P0, PT, R19, -0x18, PT ;  /* 0xffffffe81300780c */ /* 0x000fe40003f06270 */
[----:B------:R-:W-:-:S11]  /*15e0*/  LOP3.LUT R0, R0, 0x80000000, RZ, 0xc0, !PT ;  /* 0x8000000000007812 */ /* 0x000fd600078ec0ff */
[----:B------:R-:W-:Y:S05]  /*15f0*/  @!P0 BRA `(.L_x_34) ;  /* 0x0000000000688947 */ /* 0x000fea0003800000 */
[CCC-:B------:R-:W-:Y:S01]  /*1600*/  FFMA.RZ R27, R29.reuse, R31.reuse, R36.reuse ;  /* 0x0000001f1d1b7223 */ /* 0x1c0fe2000000c024 */
[CCC-:B------:R-:W-:Y:S01]  /*1610*/  FFMA.RP R28, R29.reuse, R31.reuse, R36.reuse ;  /* 0x0000001f1d1c7223 */ /* 0x1c0fe20000008024 */
[----:B------:R-:W-:Y:S01]  /*1620*/  FFMA.RM R29, R29, R31, R36 ;  /* 0x0000001f1d1d7223 */ /* 0x000fe20000004024 */
[----:B------:R-:W-:Y:S02]  /*1630*/  ISETP.NE.AND P2, PT, R19, RZ, PT ;  /* 0x000000ff1300720c */ /* 0x000fe40003f45270 */
[----:B------:R-:W-:Y:S02]  /*1640*/  LOP3.LUT R27, R27, 0x7fffff, RZ, 0xc0, !PT ;  /* 0x007fffff1b1b7812 */ /* 0x000fe400078ec0ff */
[----:B------:R-:W-:Y:S02]  /*1650*/  ISETP.NE.AND P1, PT, R19, RZ, PT ;  /* 0x000000ff1300720c */ /* 0x000fe40003f25270 */
[----:B------:R-:W-:Y:S01]  /*1660*/  LOP3.LUT R36, R27, 0x800000, RZ, 0xfc, !PT ;  /* 0x008000001b247812 */ /* 0x000fe200078efcff */
[C---:B------:R-:W-:Y:S01]  /*1670*/  VIADD R27, R19.reuse, 0x20 ;  /* 0x00000020131b7836 */ /* 0x040fe20000000000 */
[----:B------:R-:W-:-:S02]  /*1680*/  IADD3 R19, PT, PT, -R19, RZ, RZ ;  /* 0x000000ff13137210 */ /* 0x000fc40007ffe1ff */
[----:B------:R-:W-:Y:S02]  /*1690*/  FSETP.NEU.FTZ.AND P0, PT, R28, R29, PT ;  /* 0x0000001d1c00720b */ /* 0x000fe40003f1d000 */
[----:B------:R-:W-:Y:S02]  /*16a0*/  SHF.L.U32 R27, R36, R27, RZ ;  /* 0x0000001b241b7219 */ /* 0x000fe400000006ff */
[----:B------:R-:W-:Y:S02]  /*16b0*/  SEL R19, R19, RZ, P2 ;  /* 0x000000ff13137207 */ /* 0x000fe40001000000 */
[----:B------:R-:W-:Y:S02]  /*16c0*/  ISETP.NE.AND P1, PT, R27, RZ, P1 ;  /* 0x000000ff1b00720c */ /* 0x000fe40000f25270 */
[----:B------:R-:W-:Y:S02]  /*16d0*/  SHF.R.U32.HI R36, RZ, R19, R36 ;  /* 0x00000013ff247219 */ /* 0x000fe40000011624 */
[----:B------:R-:W-:-:S02]  /*16e0*/  PLOP3.LUT P0, PT, P0, P1, PT, 0xf8, 0x8f ;  /* 0x00000000008f781c */ /* 0x000fc40000703f70 */
[----:B------:R-:W-:Y:S02]  /*16f0*/  SHF.R.U32.HI R19, RZ, 0x1, R36 ;  /* 0x00000001ff137819 */ /* 0x000fe40000011624 */
[----:B------:R-:W-:-:S04]  /*1700*/  SEL R28, RZ, 0x1, !P0 ;  /* 0x00000001ff1c7807 */ /* 0x000fc80004000000 */
[----:B------:R-:W-:-:S04]  /*1710*/  LOP3.LUT R27, R28, 0x1, R19, 0xf8, !PT ;  /* 0x000000011c1b7812 */ /* 0x000fc800078ef813 */
[----:B------:R-:W-:-:S04]  /*1720*/  LOP3.LUT R36, R27, R36, RZ, 0xc0, !PT ;  /* 0x000000241b247212 */ /* 0x000fc800078ec0ff */
[----:B------:R-:W-:-:S04]  /*1730*/  IADD3 R19, PT, PT, R19, R36, RZ ;  /* 0x0000002413137210 */ /* 0x000fc80007ffe0ff */
[----:B------:R-:W-:Y:S01]  /*1740*/  LOP3.LUT R0, R19, R0, RZ, 0xfc, !PT ;  /* 0x0000000013007212 */ /* 0x000fe200078efcff */
[----:B------:R-:W-:Y:S06]  /*1750*/  BRA `(.L_x_34) ;  /* 0x0000000000107947 */ /* 0x000fec0003800000 */
.L_x_33:
[----:B------:R-:W-:-:S04]  /*1760*/  LOP3.LUT R0, R0, 0x80000000, RZ, 0xc0, !PT ;  /* 0x8000000000007812 */ /* 0x000fc800078ec0ff */
[----:B------:R-:W-:Y:S01]  /*1770*/  LOP3.LUT R0, R0, 0x7f800000, RZ, 0xfc, !PT ;  /* 0x7f80000000007812 */ /* 0x000fe200078efcff */
[----:B------:R-:W-:Y:S06]  /*1780*/  BRA `(.L_x_34) ;  /* 0x0000000000047947 */ /* 0x000fec0003800000 */
.L_x_32:
[----:B------:R-:W-:-:S07]  /*1790*/  IMAD R0, R27, 0x800000, R0 ;  /* 0x008000001b007824 */ /* 0x000fce00078e0200 */
.L_x_34:
[----:B------:R-:W-:Y:S05]  /*17a0*/  BSYNC.RECONVERGENT B3 ;  /* 0x0000000000037941 */ /* 0x000fea0003800200 */
.L_x_31:
[----:B------:R-:W-:Y:S05]  /*17b0*/  BRA `(.L_x_35) ;  /* 0x0000000000207947 */ /* 0x000fea0003800000 */
.L_x_30:
[----:B------:R-:W-:-:S04]  /*17c0*/  LOP3.LUT R0, R31, 0x80000000, R35, 0x48, !PT ;  /* 0x800000001f007812 */ /* 0x000fc800078e4823 */
[----:B------:R-:W-:Y:S01]  /*17d0*/  LOP3.LUT R0, R0, 0x7f800000, RZ, 0xfc, !PT ;  /* 0x7f80000000007812 */ /* 0x000fe200078efcff */
[----:B------:R-:W-:Y:S06]  /*17e0*/  BRA `(.L_x_35) ;  /* 0x0000000000147947 */ /* 0x000fec0003800000 */
.L_x_29:
[----:B------:R-:W-:Y:S01]  /*17f0*/  LOP3.LUT R0, R31, 0x80000000, R35, 0x48, !PT ;  /* 0x800000001f007812 */ /* 0x000fe200078e4823 */
[----:B------:R-:W-:Y:S06]  /*1800*/  BRA `(.L_x_35) ;  /* 0x00000000000c7947 */ /* 0x000fec0003800000 */
.L_x_28:
[----:B------:R-:W0:Y:S01]  /*1810*/  MUFU.RSQ R0, -QNAN ;  /* 0xffc0000000007908 */ /* 0x000e220000001400 */
[----:B------:R-:W-:Y:S05]  /*1820*/  BRA `(.L_x_35) ;  /* 0x0000000000047947 */ /* 0x000fea0003800000 */
.L_x_27:
[----:B------:R-:W-:-:S07]  /*1830*/  FADD.FTZ R0, R35, R31 ;  /* 0x0000001f23007221 */ /* 0x000fce0000010000 */
.L_x_35:
[----:B------:R-:W-:Y:S05]  /*1840*/  BSYNC.RECONVERGENT B2 ;  /* 0x0000000000027941 */ /* 0x000fea0003800200 */
.L_x_25:
[----:B------:R-:W-:Y:S01]  /*1850*/  HFMA2 R29, -RZ, RZ, 0, 0 ;  /* 0x00000000ff1d7431 */ /* 0x000fe200000001ff */
[----:B------:R-:W-:-:S04]  /*1860*/  MOV R28, R16 ;  /* 0x00000010001c7202 */ /* 0x000fc80000000f00 */
[----:B0-----:R-:W-:Y:S05]  /*1870*/  RET.REL.NODEC R28 `(_Z6evolveP6float4S0_ifP6float3) ;  /* 0xffffffe41ce07950 */ /* 0x001fea0003c3ffff */
.L_x_36:
[----:B------:R-:W-:-:S00]  /*1880*/  BRA `(.L_x_36) ;  /* 0xfffffffc00fc7947 */ /* 0x000fc0000383ffff */
[----:B------:R-:W-:-:S00]  /*1890*/  NOP ;  /* 0x0000000000007918 */ /* 0x000fc00000000000 */
        /* <DEDUP_REMOVED lines=14> */
.L_x_38:


//--------------------- .nv.shared._Z6evolveP6float4S0_ifP6float3 --------------------------
	.section	.nv.shared._Z6evolveP6float4S0_ifP6float3,"aw",@nobits
	.sectionflags	@""
	.align	16
.nv.shared._Z6evolveP6float4S0_ifP6float3:
	.zero		3072


//--------------------- .nv.shared.reserved.0     --------------------------
	.section	.nv.shared.reserved.0,"aw",@nobits
	.weak		__nv_reservedSMEM_offset_0_alias
	.size		__nv_reservedSMEM_offset_0_alias, 0, 64
	.other		__nv_reservedSMEM_offset_0_alias,@"STO_CUDA_RESERVED_SHARED STV_DEFAULT"
__nv_reservedSMEM_offset_0_alias:
	.zero		0
	.zero		64


//--------------------- .nv.constant0._Z6evolveP6float4S0_ifP6float3 --------------------------
	.section	.nv.constant0._Z6evolveP6float4S0_ifP6float3,"a",@progbits
	.sectionflags	@""
	.align	4
.nv.constant0._Z6evolveP6float4S0_ifP6float3:
	.zero		928


//--------------------- SYMBOLS --------------------------

	.type		.nv.reservedSmem.offset0,@object
	.size		.nv.reservedSmem.offset0,0x4
	.type		.nv.reservedSmem.cap,@object
	.size		.nv.reservedSmem.cap,0x4
